//
// Generated by NVIDIA NVVM Compiler
//
// Compiler Build ID: CL-36424714
// Cuda compilation tools, release 13.0, V13.0.88
// Based on NVVM 20.0.0
//

.version 9.0
.target sm_100
.address_size 64

	// .globl	_Z12warmupKernelv
// _ZZ10block_scanILi128EEiiE5sdata has been demoted

.visible .entry _Z12warmupKernelv()
{


	ret;

}
	// .globl	_Z8kernel_4ILi128ELi1073741824ELi4EEvPiS0_
.visible .entry _Z8kernel_4ILi128ELi1073741824ELi4EEvPiS0_(
	.param .u64 .ptr .align 1 _Z8kernel_4ILi128ELi1073741824ELi4EEvPiS0__param_0,
	.param .u64 .ptr .align 1 _Z8kernel_4ILi128ELi1073741824ELi4EEvPiS0__param_1
)
{
	.reg .pred 	%p<28>;
	.reg .b32 	%r<81>;
	.reg .b64 	%rd<9>;
	// demoted variable
	.shared .align 4 .b8 _ZZ10block_scanILi128EEiiE5sdata[16];
	ld.param.u64 	%rd3, [_Z8kernel_4ILi128ELi1073741824ELi4EEvPiS0__param_0];
	ld.param.u64 	%rd2, [_Z8kernel_4ILi128ELi1073741824ELi4EEvPiS0__param_1];
	cvta.to.global.u64 	%rd4, %rd3;
	mov.u32 	%r1, %tid.x;
	mov.u32 	%r22, %ctaid.x;
	mov.u32 	%r23, %ntid.x;
	mad.lo.s32 	%r2, %r22, %r23, %r1;
	shl.b32 	%r3, %r2, 2;
	setp.gt.s32 	%p1, %r2, 268435455;
	mul.wide.s32 	%rd5, %r3, 4;
	add.s64 	%rd1, %rd4, %rd5;
	mov.b32 	%r76, 0;
	@%p1 bra 	$L__BB1_2;
	ld.global.u32 	%r73, [%rd1];
	mov.u32 	%r76, %r73;
$L__BB1_2:
	setp.gt.s32 	%p2, %r2, 268435455;
	@%p2 bra 	$L__BB1_4;
	ld.global.u32 	%r25, [%rd1+4];
	add.s32 	%r75, %r25, %r76;
	mov.u32 	%r76, %r75;
$L__BB1_4:
	setp.gt.s32 	%p3, %r2, 268435455;
	@%p3 bra 	$L__BB1_6;
	ld.global.u32 	%r27, [%rd1+8];
	add.s32 	%r77, %r27, %r76;
	mov.u32 	%r76, %r77;
$L__BB1_6:
	setp.gt.s32 	%p4, %r2, 268435455;
	@%p4 bra 	$L__BB1_8;
	ld.global.u32 	%r29, [%rd1+12];
	add.s32 	%r76, %r29, %r76;
$L__BB1_8:
	and.b32  	%r16, %r1, 31;
	shfl.sync.up.b32	%r30|%p5, %r76, 1, 0, -1;
	setp.eq.s32 	%p6, %r16, 0;
	selp.b32 	%r31, 0, %r30, %p6;
	add.s32 	%r32, %r31, %r76;
	shfl.sync.up.b32	%r33|%p7, %r32, 2, 0, -1;
	setp.lt.u32 	%p8, %r16, 2;
	selp.b32 	%r34, 0, %r33, %p8;
	add.s32 	%r35, %r34, %r32;
	shfl.sync.up.b32	%r36|%p9, %r35, 4, 0, -1;
	setp.lt.u32 	%p10, %r16, 4;
	selp.b32 	%r37, 0, %r36, %p10;
	add.s32 	%r38, %r37, %r35;
	shfl.sync.up.b32	%r39|%p11, %r38, 8, 0, -1;
	setp.lt.u32 	%p12, %r16, 8;
	selp.b32 	%r40, 0, %r39, %p12;
	add.s32 	%r41, %r40, %r38;
	shfl.sync.up.b32	%r42|%p13, %r41, 16, 0, -1;
	setp.lt.u32 	%p14, %r16, 16;
	selp.b32 	%r43, 0, %r42, %p14;
	add.s32 	%r17, %r43, %r41;
	setp.ne.s32 	%p15, %r16, 31;
	shr.u32 	%r44, %r1, 3;
	and.b32  	%r45, %r44, 124;
	mov.u32 	%r46, _ZZ10block_scanILi128EEiiE5sdata;
	add.s32 	%r18, %r46, %r45;
	@%p15 bra 	$L__BB1_10;
	st.shared.u32 	[%r18], %r17;
$L__BB1_10:
	bar.sync 	0;
	setp.gt.u32 	%p16, %r1, 31;
	@%p16 bra 	$L__BB1_12;
	setp.lt.u32 	%p17, %r16, 16;
	setp.lt.u32 	%p18, %r16, 8;
	setp.lt.u32 	%p19, %r16, 4;
	setp.lt.u32 	%p20, %r16, 2;
	setp.eq.s32 	%p21, %r16, 0;
	shl.b32 	%r47, %r1, 2;
	add.s32 	%r49, %r46, %r47;
	ld.shared.u32 	%r50, [%r49];
	shfl.sync.up.b32	%r51|%p22, %r50, 1, 0, -1;
	selp.b32 	%r52, 0, %r51, %p21;
	add.s32 	%r53, %r52, %r50;
	shfl.sync.up.b32	%r54|%p23, %r53, 2, 0, -1;
	selp.b32 	%r55, 0, %r54, %p20;
	add.s32 	%r56, %r55, %r53;
	shfl.sync.up.b32	%r57|%p24, %r56, 4, 0, -1;
	selp.b32 	%r58, 0, %r57, %p19;
	add.s32 	%r59, %r58, %r56;
	shfl.sync.up.b32	%r60|%p25, %r59, 8, 0, -1;
	selp.b32 	%r61, 0, %r60, %p18;
	add.s32 	%r62, %r61, %r59;
	shfl.sync.up.b32	%r63|%p26, %r62, 16, 0, -1;
	selp.b32 	%r64, 0, %r63, %p17;
	add.s32 	%r65, %r64, %r62;
	sub.s32 	%r66, %r65, %r50;
	st.shared.u32 	[%r49], %r66;
$L__BB1_12:
	setp.gt.s32 	%p27, %r2, 268435455;
	bar.sync 	0;
	ld.shared.u32 	%r67, [%r18];
	sub.s32 	%r68, %r17, %r76;
	add.s32 	%r19, %r68, %r67;
	@%p27 bra 	$L__BB1_14;
	add.s32 	%r69, %r19, %r73;
	cvta.to.global.u64 	%rd6, %rd2;
	add.s64 	%rd8, %rd6, %rd5;
	st.global.u32 	[%rd8], %r69;
	add.s32 	%r70, %r19, %r75;
	st.global.u32 	[%rd8+4], %r70;
	add.s32 	%r71, %r19, %r77;
	st.global.u32 	[%rd8+8], %r71;
	add.s32 	%r72, %r19, %r76;
	st.global.u32 	[%rd8+12], %r72;
$L__BB1_14:
	ret;

}


// ===== COMPILED SASS (sm_100) =====

	.target	sm_100

	.elftype	@"ET_EXEC"


//--------------------- .note.nv.tkinfo           --------------------------
	.section	.note.nv.tkinfo,"",@"SHT_NOTE"
	.sectionflags	@"SHF_NOTE_NV_TKINFO"
	.tkinfo
        /*0018*/ 	.word	0x00000002
        /*0030*/ 	.string	""
        /*0030*/ 	.string	"ptxas"
        /*0030*/ 	.string	"Cuda compilation tools, release 13.0, V13.0.88"
        /*0030*/ 	.string	"Build cuda_13.0.r13.0/compiler.36424714_0"
        /*0030*/ 	.string	"-arch sm_100 -m 64 "



//--------------------- .note.nv.cuinfo           --------------------------
	.section	.note.nv.cuinfo,"",@"SHT_NOTE"
	.sectionflags	@"SHF_NOTE_NV_CUINFO"
        /*0018*/ 	.short	0x0002
        /*001a*/ 	.short	0x0064
        /*001c*/ 	.short	0x0082
	.zero		2


//--------------------- .nv.info                  --------------------------
	.section	.nv.info,"",@"SHT_CUDA_INFO"
	.align	4


	//----- nvinfo : EIATTR_REGCOUNT
	.align		4
        /*0000*/ 	.byte	0x04, 0x2f
        /*0002*/ 	.short	(.L_1 - .L_0)
	.align		4
.L_0:
        /*0004*/ 	.word	index@(_Z12warmupKernelv)
        /*0008*/ 	.word	0x00000004


	//----- nvinfo : EIATTR_FRAME_SIZE
	.align		4
.L_1:
        /*000c*/ 	.byte	0x04, 0x11
        /*000e*/ 	.short	(.L_3 - .L_2)
	.align		4
.L_2:
        /*0010*/ 	.word	index@(_Z12warmupKernelv)
        /*0014*/ 	.word	0x00000000


	//----- nvinfo : EIATTR_REGCOUNT
	.align		4
.L_3:
        /*0018*/ 	.byte	0x04, 0x2f
        /*001a*/ 	.short	(.L_5 - .L_4)
	.align		4
.L_4:
        /*001c*/ 	.word	index@(_Z8kernel_4ILi128ELi1073741824ELi4EEvPiS0_)
        /*0020*/ 	.word	0x00000015


	//----- nvinfo : EIATTR_FRAME_SIZE
	.align		4
.L_5:
        /*0024*/ 	.byte	0x04, 0x11
        /*0026*/ 	.short	(.L_7 - .L_6)
	.align		4
.L_6:
        /*0028*/ 	.word	index@(_Z8kernel_4ILi128ELi1073741824ELi4EEvPiS0_)
        /*002c*/ 	.word	0x00000000


	//----- nvinfo : EIATTR_MIN_STACK_SIZE
	.align		4
.L_7:
        /*0030*/ 	.byte	0x04, 0x12
        /*0032*/ 	.short	(.L_9 - .L_8)
	.align		4
.L_8:
        /*0034*/ 	.word	index@(_Z8kernel_4ILi128ELi1073741824ELi4EEvPiS0_)
        /*0038*/ 	.word	0x00000000


	//----- nvinfo : EIATTR_MIN_STACK_SIZE
	.align		4
.L_9:
        /*003c*/ 	.byte	0x04, 0x12
        /*003e*/ 	.short	(.L_11 - .L_10)
	.align		4
.L_10:
        /*0040*/ 	.word	index@(_Z12warmupKernelv)
        /*0044*/ 	.word	0x00000000
.L_11:


//--------------------- .nv.compat                --------------------------
	.section	.nv.compat,"",@"SHT_CUDA_COMPAT_INFO"
	.align	4
        /*0000*/ 	.byte	0x02, 0x09, 0x00, 0x00, 0x02, 0x02, 0x01, 0x00, 0x02, 0x05, 0x05, 0x00, 0x03, 0x07, 0x01, 0x01
        /*0010*/ 	.byte	0x02, 0x03, 0x00, 0x00, 0x02, 0x06, 0x01, 0x00, 0x04, 0x0b, 0x08, 0x00, 0x09, 0x00, 0x00, 0x00
        /*0020*/ 	.byte	0x00, 0x00, 0x00, 0x00


//--------------------- .nv.info._Z8kernel_4ILi128ELi1073741824ELi4EEvPiS0_ --------------------------
	.section	.nv.info._Z8kernel_4ILi128ELi1073741824ELi4EEvPiS0_,"",@"SHT_CUDA_INFO"
	.sectionflags	@""
	.align	4


	//----- nvinfo : EIATTR_CUDA_API_VERSION
	.align		4
        /*0000*/ 	.byte	0x04, 0x37
        /*0002*/ 	.short	(.L_13 - .L_12)
.L_12:
        /*0004*/ 	.word	0x00000082


	//----- nvinfo : EIATTR_KPARAM_INFO
	.align		4
.L_13:
        /*0008*/ 	.byte	0x04, 0x17
        /*000a*/ 	.short	(.L_15 - .L_14)
.L_14:
        /*000c*/ 	.word	0x00000000
        /*0010*/ 	.short	0x0001
        /*0012*/ 	.short	0x0008
        /*0014*/ 	.byte	0x00, 0xf5, 0x21, 0x00


	//----- nvinfo : EIATTR_KPARAM_INFO
	.align		4
.L_15:
        /*0018*/ 	.byte	0x04, 0x17
        /*001a*/ 	.short	(.L_17 - .L_16)
.L_16:
        /*001c*/ 	.word	0x00000000
        /*0020*/ 	.short	0x0000
        /*0022*/ 	.short	0x0000
        /*0024*/ 	.byte	0x00, 0xf5, 0x21, 0x00


	//----- nvinfo : EIATTR_SPARSE_MMA_MASK
	.align		4
.L_17:
        /*0028*/ 	.byte	0x03, 0x50
        /*002a*/ 	.short	0x0000


	//----- nvinfo : EIATTR_MAXREG_COUNT
	.align		4
        /*002c*/ 	.byte	0x03, 0x1b
        /*002e*/ 	.short	0x00ff


	//----- nvinfo : EIATTR_NUM_BARRIERS
	.align		4
        /*0030*/ 	.byte	0x02, 0x4c
        /*0032*/ 	.byte	0x01
	.zero		1


	//----- nvinfo : EIATTR_MERCURY_ISA_VERSION
	.align		4
        /*0034*/ 	.byte	0x03, 0x5f
        /*0036*/ 	.short	0x0101


	//----- nvinfo : EIATTR_COOP_GROUP_MASK_REGIDS
	.align		4
        /*0038*/ 	.byte	0x04, 0x29
        /*003a*/ 	.short	(.L_19 - .L_18)


	//   ....[0]....
.L_18:
        /*003c*/ 	.word	0xffffffff


	//   ....[1]....
        /*0040*/ 	.word	0xffffffff


	//   ....[2]....
        /*0044*/ 	.word	0xffffffff


	//   ....[3]....
        /*0048*/ 	.word	0xffffffff


	//   ....[4]....
        /*004c*/ 	.word	0xffffffff


	//   ....[5]....
        /*0050*/ 	.word	0xffffffff


	//   ....[6]....
        /*0054*/ 	.word	0xffffffff


	//   ....[7]....
        /*0058*/ 	.word	0xffffffff


	//   ....[8]....
        /*005c*/ 	.word	0xffffffff


	//   ....[9]....
        /*0060*/ 	.word	0xffffffff


	//   ....[10]....
        /*0064*/ 	.word	0x0500000f


	//   ....[11]....
        /*0068*/ 	.word	0x0500000f


	//   ....[12]....
        /*006c*/ 	.word	0x0500000f


	//   ....[13]....
        /*0070*/ 	.word	0x0500000f


	//   ....[14]....
        /*0074*/ 	.word	0x0500000f


	//----- nvinfo : EIATTR_COOP_GROUP_INSTR_OFFSETS
	.align		4
.L_19:
        /*0078*/ 	.byte	0x04, 0x28
        /*007a*/ 	.short	(.L_21 - .L_20)


	//   ....[0]....
.L_20:
        /*007c*/ 	.word	0x000001b0


	//   ....[1]....
        /*0080*/ 	.word	0x00000270


	//   ....[2]....
        /*0084*/ 	.word	0x000002a0


	//   ....[3]....
        /*0088*/ 	.word	0x000002e0


	//   ....[4]....
        /*008c*/ 	.word	0x00000320


	//   ....[5]....
        /*0090*/ 	.word	0x000003e0


	//   ....[6]....
        /*0094*/ 	.word	0x00000410


	//   ....[7]....
        /*0098*/ 	.word	0x00000440


	//   ....[8]....
        /*009c*/ 	.word	0x00000470


	//   ....[9]....
        /*00a0*/ 	.word	0x000004a0


	//   ....[10]....
        /*00a4*/ 	.word	0x00000630


	//   ....[11]....
        /*00a8*/ 	.word	0x000006b0


	//   ....[12]....
        /*00ac*/ 	.word	0x00000730


	//   ....[13]....
        /*00b0*/ 	.word	0x000007b0


	//   ....[14]....
        /*00b4*/ 	.word	0x00000820


	//----- nvinfo : EIATTR_VRC_CTA_INIT_COUNT
	.align		4
.L_21:
        /*00b8*/ 	.byte	0x02, 0x4a
	.zero		1
	.zero		1


	//----- nvinfo : EIATTR_EXIT_INSTR_OFFSETS
	.align		4
        /*00bc*/ 	.byte	0x04, 0x1c
        /*00be*/ 	.short	(.L_23 - .L_22)


	//   ....[0]....
.L_22:
        /*00c0*/ 	.word	0x00000510


	//   ....[1]....
        /*00c4*/ 	.word	0x000005d0


	//----- nvinfo : EIATTR_CRS_STACK_SIZE
	.align		4
.L_23:
        /*00c8*/ 	.byte	0x04, 0x1e
        /*00ca*/ 	.short	(.L_25 - .L_24)
.L_24:
        /*00cc*/ 	.word	0x00000000


	//----- nvinfo : EIATTR_CBANK_PARAM_SIZE
	.align		4
.L_25:
        /*00d0*/ 	.byte	0x03, 0x19
        /*00d2*/ 	.short	0x0010


	//----- nvinfo : EIATTR_PARAM_CBANK
	.align		4
        /*00d4*/ 	.byte	0x04, 0x0a
        /*00d6*/ 	.short	(.L_27 - .L_26)
	.align		4
.L_26:
        /*00d8*/ 	.word	index@(.nv.constant0._Z8kernel_4ILi128ELi1073741824ELi4EEvPiS0_)
        /*00dc*/ 	.short	0x0380
        /*00de*/ 	.short	0x0010


	//----- nvinfo : EIATTR_SW_WAR
	.align		4
.L_27:
        /*00e0*/ 	.byte	0x04, 0x36
        /*00e2*/ 	.short	(.L_29 - .L_28)
.L_28:
        /*00e4*/ 	.word	0x00000008
.L_29:


//--------------------- .nv.info._Z12warmupKernelv --------------------------
	.section	.nv.info._Z12warmupKernelv,"",@"SHT_CUDA_INFO"
	.sectionflags	@""
	.align	4


	//----- nvinfo : EIATTR_CUDA_API_VERSION
	.align		4
        /*0000*/ 	.byte	0x04, 0x37
        /*0002*/ 	.short	(.L_31 - .L_30)
.L_30:
        /*0004*/ 	.word	0x00000082


	//----- nvinfo : EIATTR_SPARSE_MMA_MASK
	.align		4
.L_31:
        /*0008*/ 	.byte	0x03, 0x50
        /*000a*/ 	.short	0x0000


	//----- nvinfo : EIATTR_MAXREG_COUNT
	.align		4
        /*000c*/ 	.byte	0x03, 0x1b
        /*000e*/ 	.short	0x00ff


	//----- nvinfo : EIATTR_MERCURY_ISA_VERSION
	.align		4
        /*0010*/ 	.byte	0x03, 0x5f
        /*0012*/ 	.short	0x0101


	//----- nvinfo : EIATTR_VRC_CTA_INIT_COUNT
	.align		4
        /*0014*/ 	.byte	0x02, 0x4a
	.zero		1
	.zero		1


	//----- nvinfo : EIATTR_EXIT_INSTR_OFFSETS
	.align		4
        /*0018*/ 	.byte	0x04, 0x1c
        /*001a*/ 	.short	(.L_33 - .L_32)


	//   ....[0]....
.L_32:
        /*001c*/ 	.word	0x00000010


	//----- nvinfo : EIATTR_SW_WAR
	.align		4
.L_33:
        /*0020*/ 	.byte	0x04, 0x36
        /*0022*/ 	.short	(.L_35 - .L_34)
.L_34:
        /*0024*/ 	.word	0x00000008
.L_35:


//--------------------- .nv.callgraph             --------------------------
	.section	.nv.callgraph,"",@"SHT_CUDA_CALLGRAPH"
	.align	4
	.sectionentsize	8
	.align		4
        /*0000*/ 	.word	0x00000000
	.align		4
        /*0004*/ 	.word	0xffffffff
	.align		4
        /*0008*/ 	.word	0x00000000
	.align		4
        /*000c*/ 	.word	0xfffffffe
	.align		4
        /*0010*/ 	.word	0x00000000
	.align		4
        /*0014*/ 	.word	0xfffffffd
	.align		4
        /*0018*/ 	.word	0x00000000
	.align		4
        /*001c*/ 	.word	0xfffffffc


//--------------------- .text._Z8kernel_4ILi128ELi1073741824ELi4EEvPiS0_ --------------------------
	.section	.text._Z8kernel_4ILi128ELi1073741824ELi4EEvPiS0_,"ax",@progbits
	.align	128
        .global         _Z8kernel_4ILi128ELi1073741824ELi4EEvPiS0_
        .type           _Z8kernel_4ILi128ELi1073741824ELi4EEvPiS0_,@function
        .size           _Z8kernel_4ILi128ELi1073741824ELi4EEvPiS0_,(.L_x_14 - _Z8kernel_4ILi128ELi1073741824ELi4EEvPiS0_)
        .other          _Z8kernel_4ILi128ELi1073741824ELi4EEvPiS0_,@"STO_CUDA_ENTRY STV_DEFAULT"
_Z8kernel_4ILi128ELi1073741824ELi4EEvPiS0_:
.text._Z8kernel_4ILi128ELi1073741824ELi4EEvPiS0_:
[----:B------:R-:W-:Y:S01]  /*0000*/  LDC R1, c[0x0][0x37c] ;  /* 0x0000df00ff017b82 */ /* 0x000fe20000000800 */
[----:B------:R-:W0:Y:S07]  /*0010*/  S2R R6, SR_TID.X ;  /* 0x0000000000067919 */ /* 0x000e2e0000002100 */
[----:B------:R-:W0:Y:S01]  /*0020*/  S2UR UR4, SR_CTAID.X ;  /* 0x00000000000479c3 */ /* 0x000e220000002500 */
[----:B------:R-:W1:Y:S01]  /*0030*/  LDCU.64 UR6, c[0x0][0x358] ;  /* 0x00006b00ff0677ac */ /* 0x000e620008000a00 */
[----:B------:R-:W-:Y:S01]  /*0040*/  BSSY.RECONVERGENT B0, `(.L_x_0) ;  /* 0x000000d000007945 */ /* 0x000fe20003800200 */
[----:B------:R-:W-:-:S05]  /*0050*/  IMAD.MOV.U32 R0, RZ, RZ, RZ ;  /* 0x000000ffff007224 */ /* 0x000fca00078e00ff */
[----:B------:R-:W0:Y:S08]  /*0060*/  LDC R3, c[0x0][0x360] ;  /* 0x0000d800ff037b82 */ /* 0x000e300000000800 */
[----:B------:R-:W2:Y:S01]  /*0070*/  LDC.64 R8, c[0x0][0x380] ;  /* 0x0000e000ff087b82 */ /* 0x000ea20000000a00 */
[----:B0-----:R-:W-:-:S05]  /*0080*/  IMAD R2, R3, UR4, R6 ;  /* 0x0000000403027c24 */ /* 0x001fca000f8e0206 */
[C---:B------:R-:W-:Y:S01]  /*0090*/  ISETP.GT.AND P0, PT, R2.reuse, 0xfffffff, PT ;  /* 0x0fffffff0200780c */ /* 0x040fe20003f04270 */
[----:B------:R-:W-:-:S04]  /*00a0*/  IMAD.SHL.U32 R2, R2, 0x4, RZ ;  /* 0x0000000402027824 */ /* 0x000fc800078e00ff */
[----:B--2---:R-:W-:-:S08]  /*00b0*/  IMAD.WIDE R8, R2, 0x4, R8 ;  /* 0x0000000402087825 */ /* 0x004fd000078e0208 */
[----:B-1----:R-:W-:Y:S05]  /*00c0*/  @P0 BRA `(.L_x_1) ;  /* 0x0000000000100947 */ /* 0x002fea0003800000 */
[----:B------:R-:W2:Y:S04]  /*00d0*/  LDG.E R4, desc[UR6][R8.64] ;  /* 0x0000000608047981 */ /* 0x000ea8000c1e1900 */
[----:B------:R-:W2:Y:S02]  /*00e0*/  LDG.E R3, desc[UR6][R8.64+0x4] ;  /* 0x0000040608037981 */ /* 0x000ea4000c1e1900 */
[----:B--2---:R-:W-:-:S04]  /*00f0*/  IMAD.IADD R3, R4, 0x1, R3 ;  /* 0x0000000104037824 */ /* 0x004fc800078e0203 */
[----:B------:R-:W-:-:S07]  /*0100*/  IMAD.MOV.U32 R0, RZ, RZ, R3 ;  /* 0x000000ffff007224 */ /* 0x000fce00078e0003 */
.L_x_1:
[----:B------:R-:W-:Y:S05]  /*0110*/  BSYNC.RECONVERGENT B0 ;  /* 0x0000000000007941 */ /* 0x000fea0003800200 */
.L_x_0:
[----:B------:R-:W-:Y:S04]  /*0120*/  BSSY.RECONVERGENT B0, `(.L_x_2) ;  /* 0x0000008000007945 */ /* 0x000fe80003800200 */
[----:B------:R-:W-:Y:S05]  /*0130*/  @P0 BRA `(.L_x_3) ;  /* 0x0000000000180947 */ /* 0x000fea0003800000 */
[----:B------:R-:W2:Y:S02]  /*0140*/  LDG.E R5, desc[UR6][R8.64+0x8] ;  /* 0x0000080608057981 */ /* 0x000ea4000c1e1900 */
[----:B--2---:R-:W-:-:S05]  /*0150*/  IADD3 R5, PT, PT, R0, R5, RZ ;  /* 0x0000000500057210 */ /* 0x004fca0007ffe0ff */
[----:B------:R-:W-:Y:S01]  /*0160*/  IMAD.MOV.U32 R0, RZ, RZ, R5 ;  /* 0x000000ffff007224 */ /* 0x000fe200078e0005 */
[----:B------:R-:W-:Y:S06]  /*0170*/  @P0 BRA `(.L_x_3) ;  /* 0x0000000000080947 */ /* 0x000fec0003800000 */
[----:B------:R-:W2:Y:S02]  /*0180*/  LDG.E R9, desc[UR6][R8.64+0xc] ;  /* 0x00000c0608097981 */ /* 0x000ea4000c1e1900 */
[----:B--2---:R-:W-:-:S07]  /*0190*/  IMAD.IADD R0, R0, 0x1, R9 ;  /* 0x0000000100007824 */ /* 0x004fce00078e0209 */
.L_x_3:
[----:B------:R-:W-:Y:S05]  /*01a0*/  BSYNC.RECONVERGENT B0 ;  /* 0x0000000000007941 */ /* 0x000fea0003800200 */
.L_x_2:
[----:B------:R-:W0:Y:S01]  /*01b0*/  SHFL.UP PT, R7, R0, 0x1, RZ ;  /* 0x0420000000077989 */ /* 0x000e2200000e00ff */
[----:B------:R-:W-:Y:S01]  /*01c0*/  LOP3.LUT P1, R10, R6, 0x1f, RZ, 0xc0, !PT ;  /* 0x0000001f060a7812 */ /* 0x000fe2000782c0ff */
[----:B------:R-:W1:Y:S01]  /*01d0*/  S2UR UR5, SR_CgaCtaId ;  /* 0x00000000000579c3 */ /* 0x000e620000008800 */
[----:B------:R-:W-:Y:S02]  /*01e0*/  UMOV UR4, 0x400 ;  /* 0x0000040000047882 */ /* 0x000fe40000000000 */
[C---:B------:R-:W-:Y:S02]  /*01f0*/  ISETP.GE.U32.AND P4, PT, R10.reuse, 0x2, PT ;  /* 0x000000020a00780c */ /* 0x040fe40003f86070 */
[C---:B------:R-:W-:Y:S02]  /*0200*/  ISETP.GE.U32.AND P3, PT, R10.reuse, 0x4, PT ;  /* 0x000000040a00780c */ /* 0x040fe40003f66070 */
[C---:B------:R-:W-:Y:S02]  /*0210*/  ISETP.GE.U32.AND P2, PT, R10.reuse, 0x8, PT ;  /* 0x000000080a00780c */ /* 0x040fe40003f46070 */
[----:B------:R-:W-:-:S02]  /*0220*/  ISETP.NE.AND P5, PT, R10, 0x1f, PT ;  /* 0x0000001f0a00780c */ /* 0x000fc40003fa5270 */
[----:B0-----:R-:W-:Y:S02]  /*0230*/  SEL R7, R7, RZ, P1 ;  /* 0x000000ff07077207 */ /* 0x001fe40000800000 */
[----:B------:R-:W-:Y:S01]  /*0240*/  ISETP.GE.U32.AND P1, PT, R10, 0x10, PT ;  /* 0x000000100a00780c */ /* 0x000fe20003f26070 */
[----:B-1----:R-:W-:Y:S02]  /*0250*/  ULEA UR4, UR5, UR4, 0x18 ;  /* 0x0000000405047291 */ /* 0x002fe4000f8ec0ff */
[----:B------:R-:W-:-:S05]  /*0260*/  IMAD.IADD R7, R7, 0x1, R0 ;  /* 0x0000000107077824 */ /* 0x000fca00078e0200 */
[----:B------:R-:W0:Y:S02]  /*0270*/  SHFL.UP PT, R8, R7, 0x2, RZ ;  /* 0x0440000007087989 */ /* 0x000e2400000e00ff */
[----:B0-----:R-:W-:-:S05]  /*0280*/  SEL R8, R8, RZ, P4 ;  /* 0x000000ff08087207 */ /* 0x001fca0002000000 */
[----:B------:R-:W-:-:S05]  /*0290*/  IMAD.IADD R8, R7, 0x1, R8 ;  /* 0x0000000107087824 */ /* 0x000fca00078e0208 */
[----:B------:R-:W0:Y:S02]  /*02a0*/  SHFL.UP PT, R9, R8, 0x4, RZ ;  /* 0x0480000008097989 */ /* 0x000e2400000e00ff */
[----:B0-----:R-:W-:-:S04]  /*02b0*/  SEL R9, R9, RZ, P3 ;  /* 0x000000ff09097207 */ /* 0x001fc80001800000 */
[----:B------:R-:W-:Y:S02]  /*02c0*/  IADD3 R9, PT, PT, R8, R9, RZ ;  /* 0x0000000908097210 */ /* 0x000fe40007ffe0ff */
[----:B------:R-:W-:-:S03]  /*02d0*/  SHF.R.U32.HI R8, RZ, 0x3, R6 ;  /* 0x00000003ff087819 */ /* 0x000fc60000011606 */
[----:B------:R-:W0:Y:S01]  /*02e0*/  SHFL.UP PT, R11, R9, 0x8, RZ ;  /* 0x05000000090b7989 */ /* 0x000e2200000e00ff */
[----:B------:R-:W-:Y:S02]  /*02f0*/  LOP3.LUT R8, R8, 0x7c, RZ, 0xc0, !PT ;  /* 0x0000007c08087812 */ /* 0x000fe400078ec0ff */
[----:B0-----:R-:W-:-:S05]  /*0300*/  SEL R12, R11, RZ, P2 ;  /* 0x000000ff0b0c7207 */ /* 0x001fca0001000000 */
[----:B------:R-:W-:-:S05]  /*0310*/  IMAD.IADD R12, R9, 0x1, R12 ;  /* 0x00000001090c7824 */ /* 0x000fca00078e020c */
[----:B------:R-:W0:Y:S02]  /*0320*/  SHFL.UP PT, R7, R12, 0x10, RZ ;  /* 0x060000000c077989 */ /* 0x000e2400000e00ff */
[----:B0-----:R-:W-:-:S05]  /*0330*/  SEL R7, R7, RZ, P1 ;  /* 0x000000ff07077207 */ /* 0x001fca0000800000 */
[----:B------:R-:W-:-:S05]  /*0340*/  IMAD.IADD R7, R12, 0x1, R7 ;  /* 0x000000010c077824 */ /* 0x000fca00078e0207 */
[----:B------:R0:W-:Y:S01]  /*0350*/  @!P5 STS [R8+UR4], R7 ;  /* 0x000000070800d988 */ /* 0x0001e20008000804 */
[----:B------:R-:W-:Y:S01]  /*0360*/  BAR.SYNC.DEFER_BLOCKING 0x0 ;  /* 0x0000000000007b1d */ /* 0x000fe20000010000 */
[----:B------:R-:W-:-:S13]  /*0370*/  ISETP.GT.U32.AND P5, PT, R6, 0x1f, PT ;  /* 0x0000001f0600780c */ /* 0x000fda0003fa4070 */
[----:B0-----:R-:W-:Y:S05]  /*0380*/  @P5 BRA `(.L_x_4) ;  /* 0x0000000000545947 */ /* 0x001fea0003800000 */
[----:B------:R-:W-:Y:S01]  /*0390*/  LEA R6, R6, UR4, 0x2 ;  /* 0x0000000406067c11 */ /* 0x000fe2000f8e10ff */
[----:B------:R-:W-:Y:S01]  /*03a0*/  UMOV UR5, 0xffffffff ;  /* 0xffffffff00057882 */ /* 0x000fe20000000000 */
[----:B------:R-:W-:-:S03]  /*03b0*/  ISETP.NE.AND P5, PT, R10, RZ, PT ;  /* 0x000000ff0a00720c */ /* 0x000fc60003fa5270 */
[----:B------:R0:W1:Y:S01]  /*03c0*/  LDS R9, [R6] ;  /* 0x0000000006097984 */ /* 0x0000620000000800 */
[----:B------:R-:W-:Y:S09]  /*03d0*/  BRA.DIV UR5, `(.L_x_5) ;  /* 0x0000000205807947 */ /* 0x000ff2000b800000 */
[----:B-1----:R-:W1:Y:S02]  /*03e0*/  SHFL.UP PT, R10, R9, 0x1, RZ ;  /* 0x04200000090a7989 */ /* 0x002e6400000e00ff */
[----:B-1----:R-:W-:-:S05]  /*03f0*/  SEL R10, R10, RZ, P5 ;  /* 0x000000ff0a0a7207 */ /* 0x002fca0002800000 */
[----:B------:R-:W-:-:S05]  /*0400*/  IMAD.IADD R10, R9, 0x1, R10 ;  /* 0x00000001090a7824 */ /* 0x000fca00078e020a */
[----:B------:R-:W1:Y:S02]  /*0410*/  SHFL.UP PT, R11, R10, 0x2, RZ ;  /* 0x044000000a0b7989 */ /* 0x000e6400000e00ff */
[----:B-1----:R-:W-:-:S05]  /*0420*/  SEL R11, R11, RZ, P4 ;  /* 0x000000ff0b0b7207 */ /* 0x002fca0002000000 */
[----:B------:R-:W-:-:S05]  /*0430*/  IMAD.IADD R11, R10, 0x1, R11 ;  /* 0x000000010a0b7824 */ /* 0x000fca00078e020b */
[----:B------:R-:W1:Y:S02]  /*0440*/  SHFL.UP PT, R12, R11, 0x4, RZ ;  /* 0x048000000b0c7989 */ /* 0x000e6400000e00ff */
[----:B-1----:R-:W-:-:S04]  /*0450*/  SEL R12, R12, RZ, P3 ;  /* 0x000000ff0c0c7207 */ /* 0x002fc80001800000 */
[----:B------:R-:W-:-:S05]  /*0460*/  IADD3 R12, PT, PT, R11, R12, RZ ;  /* 0x0000000c0b0c7210 */ /* 0x000fca0007ffe0ff */
[----:B------:R-:W1:Y:S02]  /*0470*/  SHFL.UP PT, R13, R12, 0x8, RZ ;  /* 0x050000000c0d7989 */ /* 0x000e6400000e00ff */
[----:B-1----:R-:W-:-:S05]  /*0480*/  SEL R13, R13, RZ, P2 ;  /* 0x000000ff0d0d7207 */ /* 0x002fca0001000000 */
[----:B------:R-:W-:-:S05]  /*0490*/  IMAD.IADD R14, R12, 0x1, R13 ;  /* 0x000000010c0e7824 */ /* 0x000fca00078e020d */
[----:B------:R1:W2:Y:S02]  /*04a0*/  SHFL.UP PT, R13, R14, 0x10, RZ ;  /* 0x060000000e0d7989 */ /* 0x0002a400000e00ff */
.L_x_11:
[----:B--2---:R-:W-:-:S04]  /*04b0*/  SEL R13, R13, RZ, P1 ;  /* 0x000000ff0d0d7207 */ /* 0x004fc80000800000 */
[----:B------:R-:W-:-:S05]  /*04c0*/  IADD3 R13, PT, PT, -R9, R13, R14 ;  /* 0x0000000d090d7210 */ /* 0x000fca0007ffe10e */
[----:B------:R2:W-:Y:S02]  /*04d0*/  STS [R6], R13 ;  /* 0x0000000d06007388 */ /* 0x0005e40000000800 */
.L_x_4:
[----:B------:R-:W-:Y:S05]  /*04e0*/  WARPSYNC.ALL ;  /* 0x0000000000007948 */ /* 0x000fea0003800000 */
[----:B------:R-:W-:Y:S06]  /*04f0*/  BAR.SYNC.DEFER_BLOCKING 0x0 ;  /* 0x0000000000007b1d */ /* 0x000fec0000010000 */
[----:B0-2---:R0:W2:Y:S01]  /*0500*/  LDS R6, [R8+UR4] ;  /* 0x0000000408067984 */ /* 0x0050a20008000800 */
[----:B------:R-:W-:Y:S05]  /*0510*/  @P0 EXIT ;  /* 0x000000000000094d */ /* 0x000fea0003800000 */
[----:B0-----:R-:W0:Y:S01]  /*0520*/  LDC.64 R8, c[0x0][0x388] ;  /* 0x0000e200ff087b82 */ /* 0x001e220000000a00 */
[----:B--2---:R-:W-:-:S05]  /*0530*/  IADD3 R10, PT, PT, R6, R7, -R0 ;  /* 0x00000007060a7210 */ /* 0x004fca0007ffe800 */
[--C-:B------:R-:W-:Y:S02]  /*0540*/  IMAD.IADD R11, R4, 0x1, R10.reuse ;  /* 0x00000001040b7824 */ /* 0x100fe400078e020a */
[--C-:B------:R-:W-:Y:S02]  /*0550*/  IMAD.IADD R3, R3, 0x1, R10.reuse ;  /* 0x0000000103037824 */ /* 0x100fe400078e020a */
[----:B------:R-:W-:Y:S02]  /*0560*/  IMAD.IADD R5, R5, 0x1, R10 ;  /* 0x0000000105057824 */ /* 0x000fe400078e020a */
[----:B0-----:R-:W-:Y:S01]  /*0570*/  IMAD.WIDE R6, R2, 0x4, R8 ;  /* 0x0000000402067825 */ /* 0x001fe200078e0208 */
[----:B------:R-:W-:-:S04]  /*0580*/  IADD3 R9, PT, PT, R10, R0, RZ ;  /* 0x000000000a097210 */ /* 0x000fc80007ffe0ff */
[----:B------:R-:W-:Y:S04]  /*0590*/  STG.E desc[UR6][R6.64], R11 ;  /* 0x0000000b06007986 */ /* 0x000fe8000c101906 */
[----:B------:R-:W-:Y:S04]  /*05a0*/  STG.E desc[UR6][R6.64+0x4], R3 ;  /* 0x0000040306007986 */ /* 0x000fe8000c101906 */
[----:B------:R-:W-:Y:S04]  /*05b0*/  STG.E desc[UR6][R6.64+0x8], R5 ;  /* 0x0000080506007986 */ /* 0x000fe8000c101906 */
[----:B------:R-:W-:Y:S01]  /*05c0*/  STG.E desc[UR6][R6.64+0xc], R9 ;  /* 0x00000c0906007986 */ /* 0x000fe2000c101906 */
[----:B------:R-:W-:Y:S05]  /*05d0*/  EXIT ;  /* 0x000000000000794d */ /* 0x000fea0003800000 */
.L_x_5:
[----:B-1----:R-:W-:Y:S02]  /*05e0*/  IMAD.MOV.U32 R16, RZ, RZ, R9 ;  /* 0x000000ffff107224 */ /* 0x002fe400078e0009 */
[----:B------:R-:W-:Y:S02]  /*05f0*/  IMAD.MOV.U32 R17, RZ, RZ, 0x1 ;  /* 0x00000001ff117424 */ /* 0x000fe400078e00ff */
[----:B------:R-:W-:Y:S02]  /*0600*/  IMAD.MOV.U32 R18, RZ, RZ, RZ ;  /* 0x000000ffff127224 */ /* 0x000fe400078e00ff */
[----:B------:R-:W-:-:S07]  /*0610*/  IMAD.MOV.U32 R15, RZ, RZ, -0x1 ;  /* 0xffffffffff0f7424 */ /* 0x000fce00078e00ff */
[----:B0-----:R-:W-:Y:S05]  /*0620*/  WARPSYNC.COLLECTIVE R15, `(.L_x_6) ;  /* 0x000000000f087348 */ /* 0x001fea0003c00000 */
[----:B------:R1:W2:Y:S02]  /*0630*/  SHFL.UP P6, R13, R16, R17, R18 ;  /* 0x04000011100d7389 */ /* 0x0002a400000c0012 */
[----:B012---:R-:W-:Y:S05]  /*0640*/  ENDCOLLECTIVE ;  /* 0x000000000000791b */ /* 0x007fea0003800000 */
.L_x_6:
[----:B------:R-:W-:Y:S01]  /*0650*/  IMAD.MOV.U32 R17, RZ, RZ, 0x2 ;  /* 0x00000002ff117424 */ /* 0x000fe200078e00ff */
[----:B------:R-:W-:-:S04]  /*0660*/  MOV R10, R13 ;  /* 0x0000000d000a7202 */ /* 0x000fc80000000f00 */
[----:B------:R-:W-:-:S05]  /*0670*/  SEL R10, R10, RZ, P5 ;  /* 0x000000ff0a0a7207 */ /* 0x000fca0002800000 */
[----:B------:R-:W-:-:S04]  /*0680*/  IMAD.IADD R10, R9, 0x1, R10 ;  /* 0x00000001090a7824 */ /* 0x000fc800078e020a */
[----:B------:R-:W-:-:S07]  /*0690*/  IMAD.MOV.U32 R16, RZ, RZ, R10 ;  /* 0x000000ffff107224 */ /* 0x000fce00078e000a */
[----:B------:R-:W-:Y:S05]  /*06a0*/  WARPSYNC.COLLECTIVE R15, `(.L_x_7) ;  /* 0x000000000f087348 */ /* 0x000fea0003c00000 */
[----:B------:R0:W1:Y:S02]  /*06b0*/  SHFL.UP P6, R13, R16, R17, R18 ;  /* 0x04000011100d7389 */ /* 0x00006400000c0012 */
[----:B01----:R-:W-:Y:S05]  /*06c0*/  ENDCOLLECTIVE ;  /* 0x000000000000791b */ /* 0x003fea0003800000 */
.L_x_7:
        /* <DEDUP_REMOVED lines=8> */
.L_x_8:
        /* <DEDUP_REMOVED lines=8> */
.L_x_9:
[----:B------:R-:W-:Y:S01]  /*07d0*/  IMAD.MOV.U32 R17, RZ, RZ, 0x10 ;  /* 0x00000010ff117424 */ /* 0x000fe200078e00ff */
[----:B------:R-:W-:-:S04]  /*07e0*/  SEL R13, R13, RZ, P2 ;  /* 0x000000ff0d0d7207 */ /* 0x000fc80001000000 */
[----:B------:R-:W-:-:S05]  /*07f0*/  IADD3 R14, PT, PT, R12, R13, RZ ;  /* 0x0000000d0c0e7210 */ /* 0x000fca0007ffe0ff */
[----:B------:R-:W-:-:S07]  /*0800*/  IMAD.MOV.U32 R16, RZ, RZ, R14 ;  /* 0x000000ffff107224 */ /* 0x000fce00078e000e */
[----:B------:R-:W-:Y:S05]  /*0810*/  WARPSYNC.COLLECTIVE R15, `(.L_x_10) ;  /* 0x000000000f087348 */ /* 0x000fea0003c00000 */
[----:B------:R0:W1:Y:S02]  /*0820*/  SHFL.UP P6, R13, R16, R17, R18 ;  /* 0x04000011100d7389 */ /* 0x00006400000c0012 */
[----:B01----:R-:W-:Y:S05]  /*0830*/  ENDCOLLECTIVE ;  /* 0x000000000000791b */ /* 0x003fea0003800000 */
.L_x_10:
[----:B------:R-:W-:Y:S05]  /*0840*/  BRA `(.L_x_11) ;  /* 0xfffffffc00187947 */ /* 0x000fea000383ffff */
.L_x_12:
[----:B------:R-:W-:-:S00]  /*0850*/  BRA `(.L_x_12) ;  /* 0xfffffffc00fc7947 */ /* 0x000fc0000383ffff */
[----:B------:R-:W-:-:S00]  /*0860*/  NOP ;  /* 0x0000000000007918 */ /* 0x000fc00000000000 */
        /* <DEDUP_REMOVED lines=9> */
.L_x_14:


//--------------------- .text._Z12warmupKernelv   --------------------------
	.section	.text._Z12warmupKernelv,"ax",@progbits
	.align	128
        .global         _Z12warmupKernelv
        .type           _Z12warmupKernelv,@function
        .size           _Z12warmupKernelv,(.L_x_15 - _Z12warmupKernelv)
        .other          _Z12warmupKernelv,@"STO_CUDA_ENTRY STV_DEFAULT"
_Z12warmupKernelv:
.text._Z12warmupKernelv:
[----:B------:R-:W-:Y:S01]  /*0000*/  LDC R1, c[0x0][0x37c] ;  /* 0x0000df00ff017b82 */ /* 0x000fe20000000800 */
[----:B------:R-:W-:Y:S05]  /*0010*/  EXIT ;  /* 0x000000000000794d */ /* 0x000fea0003800000 */
.L_x_13:
        /* <DEDUP_REMOVED lines=14> */
.L_x_15:


//--------------------- .nv.shared._Z8kernel_4ILi128ELi1073741824ELi4EEvPiS0_ --------------------------
	.section	.nv.shared._Z8kernel_4ILi128ELi1073741824ELi4EEvPiS0_,"aw",@nobits
	.sectionflags	@""
	.align	4
.nv.shared._Z8kernel_4ILi128ELi1073741824ELi4EEvPiS0_:
	.zero		1040


//--------------------- .nv.shared.reserved.0     --------------------------
	.section	.nv.shared.reserved.0,"aw",@nobits
	.weak		__nv_reservedSMEM_offset_0_alias
	.size		__nv_reservedSMEM_offset_0_alias, 0, 64
	.other		__nv_reservedSMEM_offset_0_alias,@"STO_CUDA_RESERVED_SHARED STV_DEFAULT"
__nv_reservedSMEM_offset_0_alias:
	.zero		0
	.zero		64


//--------------------- .nv.constant0._Z8kernel_4ILi128ELi1073741824ELi4EEvPiS0_ --------------------------
	.section	.nv.constant0._Z8kernel_4ILi128ELi1073741824ELi4EEvPiS0_,"a",@progbits
	.sectionflags	@""
	.align	4
.nv.constant0._Z8kernel_4ILi128ELi1073741824ELi4EEvPiS0_:
	.zero		912


//--------------------- .nv.constant0._Z12warmupKernelv --------------------------
	.section	.nv.constant0._Z12warmupKernelv,"a",@progbits
	.sectionflags	@""
	.align	4
.nv.constant0._Z12warmupKernelv:
	.zero		896


//--------------------- SYMBOLS --------------------------

	.type		.nv.reservedSmem.offset0,@object
	.size		.nv.reservedSmem.offset0,0x4
	.type		.nv.reservedSmem.cap,@object
	.size		.nv.reservedSmem.cap,0x4
